//
// Generated by NVIDIA NVVM Compiler
//
// Compiler Build ID: CL-36424714
// Cuda compilation tools, release 13.0, V13.0.88
// Based on NVVM 20.0.0
//

.version 9.0
.target sm_100
.address_size 64

	// .globl	_Z10kernel_addiiPi

.visible .entry _Z10kernel_addiiPi(
	.param .u32 _Z10kernel_addiiPi_param_0,
	.param .u32 _Z10kernel_addiiPi_param_1,
	.param .u64 .ptr .align 1 _Z10kernel_addiiPi_param_2
)
{
	.reg .b32 	%r<4>;
	.reg .b64 	%rd<3>;

	ld.param.u32 	%r1, [_Z10kernel_addiiPi_param_0];
	ld.param.u32 	%r2, [_Z10kernel_addiiPi_param_1];
	ld.param.u64 	%rd1, [_Z10kernel_addiiPi_param_2];
	cvta.to.global.u64 	%rd2, %rd1;
	add.s32 	%r3, %r2, %r1;
	st.global.u32 	[%rd2], %r3;
	ret;

}


// ===== COMPILED SASS (sm_100) =====

	.target	sm_100

	.elftype	@"ET_EXEC"


//--------------------- .note.nv.tkinfo           --------------------------
	.section	.note.nv.tkinfo,"",@"SHT_NOTE"
	.sectionflags	@"SHF_NOTE_NV_TKINFO"
	.tkinfo
        /*0018*/ 	.word	0x00000002
        /*0030*/ 	.string	""
        /*0030*/ 	.string	"ptxas"
        /*0030*/ 	.string	"Cuda compilation tools, release 13.0, V13.0.88"
        /*0030*/ 	.string	"Build cuda_13.0.r13.0/compiler.36424714_0"
        /*0030*/ 	.string	"-arch sm_100 -m 64 "



//--------------------- .note.nv.cuinfo           --------------------------
	.section	.note.nv.cuinfo,"",@"SHT_NOTE"
	.sectionflags	@"SHF_NOTE_NV_CUINFO"
        /*0018*/ 	.short	0x0002
        /*001a*/ 	.short	0x0064
        /*001c*/ 	.short	0x0082
	.zero		2


//--------------------- .nv.info                  --------------------------
	.section	.nv.info,"",@"SHT_CUDA_INFO"
	.align	4


	//----- nvinfo : EIATTR_REGCOUNT
	.align		4
        /*0000*/ 	.byte	0x04, 0x2f
        /*0002*/ 	.short	(.L_1 - .L_0)
	.align		4
.L_0:
        /*0004*/ 	.word	index@(_Z10kernel_addiiPi)
        /*0008*/ 	.word	0x00000008


	//----- nvinfo : EIATTR_FRAME_SIZE
	.align		4
.L_1:
        /*000c*/ 	.byte	0x04, 0x11
        /*000e*/ 	.short	(.L_3 - .L_2)
	.align		4
.L_2:
        /*0010*/ 	.word	index@(_Z10kernel_addiiPi)
        /*0014*/ 	.word	0x00000000


	//----- nvinfo : EIATTR_MIN_STACK_SIZE
	.align		4
.L_3:
        /*0018*/ 	.byte	0x04, 0x12
        /*001a*/ 	.short	(.L_5 - .L_4)
	.align		4
.L_4:
        /*001c*/ 	.word	index@(_Z10kernel_addiiPi)
        /*0020*/ 	.word	0x00000000
.L_5:


//--------------------- .nv.compat                --------------------------
	.section	.nv.compat,"",@"SHT_CUDA_COMPAT_INFO"
	.align	4
        /*0000*/ 	.byte	0x02, 0x09, 0x00, 0x00, 0x02, 0x02, 0x01, 0x00, 0x02, 0x05, 0x05, 0x00, 0x03, 0x07, 0x01, 0x01
        /*0010*/ 	.byte	0x02, 0x03, 0x00, 0x00, 0x02, 0x06, 0x01, 0x00, 0x04, 0x0b, 0x08, 0x00, 0x09, 0x00, 0x00, 0x00
        /*0020*/ 	.byte	0x00, 0x00, 0x00, 0x00


//--------------------- .nv.info._Z10kernel_addiiPi --------------------------
	.section	.nv.info._Z10kernel_addiiPi,"",@"SHT_CUDA_INFO"
	.sectionflags	@""
	.align	4


	//----- nvinfo : EIATTR_CUDA_API_VERSION
	.align		4
        /*0000*/ 	.byte	0x04, 0x37
        /*0002*/ 	.short	(.L_7 - .L_6)
.L_6:
        /*0004*/ 	.word	0x00000082


	//----- nvinfo : EIATTR_KPARAM_INFO
	.align		4
.L_7:
        /*0008*/ 	.byte	0x04, 0x17
        /*000a*/ 	.short	(.L_9 - .L_8)
.L_8:
        /*000c*/ 	.word	0x00000000
        /*0010*/ 	.short	0x0002
        /*0012*/ 	.short	0x0008
        /*0014*/ 	.byte	0x00, 0xf5, 0x21, 0x00


	//----- nvinfo : EIATTR_KPARAM_INFO
	.align		4
.L_9:
        /*0018*/ 	.byte	0x04, 0x17
        /*001a*/ 	.short	(.L_11 - .L_10)
.L_10:
        /*001c*/ 	.word	0x00000000
        /*0020*/ 	.short	0x0001
        /*0022*/ 	.short	0x0004
        /*0024*/ 	.byte	0x00, 0xf0, 0x11, 0x00


	//----- nvinfo : EIATTR_KPARAM_INFO
	.align		4
.L_11:
        /*0028*/ 	.byte	0x04, 0x17
        /*002a*/ 	.short	(.L_13 - .L_12)
.L_12:
        /*002c*/ 	.word	0x00000000
        /*0030*/ 	.short	0x0000
        /*0032*/ 	.short	0x0000
        /*0034*/ 	.byte	0x00, 0xf0, 0x11, 0x00


	//----- nvinfo : EIATTR_SPARSE_MMA_MASK
	.align		4
.L_13:
        /*0038*/ 	.byte	0x03, 0x50
        /*003a*/ 	.short	0x0000


	//----- nvinfo : EIATTR_MAXREG_COUNT
	.align		4
        /*003c*/ 	.byte	0x03, 0x1b
        /*003e*/ 	.short	0x00ff


	//----- nvinfo : EIATTR_MERCURY_ISA_VERSION
	.align		4
        /*0040*/ 	.byte	0x03, 0x5f
        /*0042*/ 	.short	0x0101


	//----- nvinfo : EIATTR_VRC_CTA_INIT_COUNT
	.align		4
        /*0044*/ 	.byte	0x02, 0x4a
	.zero		1
	.zero		1


	//----- nvinfo : EIATTR_EXIT_INSTR_OFFSETS
	.align		4
        /*0048*/ 	.byte	0x04, 0x1c
        /*004a*/ 	.short	(.L_15 - .L_14)


	//   ....[0]....
.L_14:
        /*004c*/ 	.word	0x00000060


	//----- nvinfo : EIATTR_CBANK_PARAM_SIZE
	.align		4
.L_15:
        /*0050*/ 	.byte	0x03, 0x19
        /*0052*/ 	.short	0x0010


	//----- nvinfo : EIATTR_PARAM_CBANK
	.align		4
        /*0054*/ 	.byte	0x04, 0x0a
        /*0056*/ 	.short	(.L_17 - .L_16)
	.align		4
.L_16:
        /*0058*/ 	.word	index@(.nv.constant0._Z10kernel_addiiPi)
        /*005c*/ 	.short	0x0380
        /*005e*/ 	.short	0x0010


	//----- nvinfo : EIATTR_SW_WAR
	.align		4
.L_17:
        /*0060*/ 	.byte	0x04, 0x36
        /*0062*/ 	.short	(.L_19 - .L_18)
.L_18:
        /*0064*/ 	.word	0x00000008
.L_19:


//--------------------- .nv.callgraph             --------------------------
	.section	.nv.callgraph,"",@"SHT_CUDA_CALLGRAPH"
	.align	4
	.sectionentsize	8
	.align		4
        /*0000*/ 	.word	0x00000000
	.align		4
        /*0004*/ 	.word	0xffffffff
	.align		4
        /*0008*/ 	.word	0x00000000
	.align		4
        /*000c*/ 	.word	0xfffffffe
	.align		4
        /*0010*/ 	.word	0x00000000
	.align		4
        /*0014*/ 	.word	0xfffffffd
	.align		4
        /*0018*/ 	.word	0x00000000
	.align		4
        /*001c*/ 	.word	0xfffffffc


//--------------------- .text._Z10kernel_addiiPi  --------------------------
	.section	.text._Z10kernel_addiiPi,"ax",@progbits
	.align	128
        .global         _Z10kernel_addiiPi
        .type           _Z10kernel_addiiPi,@function
        .size           _Z10kernel_addiiPi,(.L_x_1 - _Z10kernel_addiiPi)
        .other          _Z10kernel_addiiPi,@"STO_CUDA_ENTRY STV_DEFAULT"
_Z10kernel_addiiPi:
.text._Z10kernel_addiiPi:
[----:B------:R-:W-:Y:S08]  /*0000*/  LDC R1, c[0x0][0x37c] ;  /* 0x0000df00ff017b82 */ /* 0x000ff00000000800 */
[----:B------:R-:W0:Y:S01]  /*0010*/  LDC.64 R4, c[0x0][0x380] ;  /* 0x0000e000ff047b82 */ /* 0x000e220000000a00 */
[----:B------:R-:W1:Y:S07]  /*0020*/  LDCU.64 UR4, c[0x0][0x358] ;  /* 0x00006b00ff0477ac */ /* 0x000e6e0008000a00 */
[----:B------:R-:W1:Y:S01]  /*0030*/  LDC.64 R2, c[0x0][0x388] ;  /* 0x0000e200ff027b82 */ /* 0x000e620000000a00 */
[----:B0-----:R-:W-:-:S05]  /*0040*/  IADD3 R5, PT, PT, R5, R4, RZ ;  /* 0x0000000405057210 */ /* 0x001fca0007ffe0ff */
[----:B-1----:R-:W-:Y:S01]  /*0050*/  STG.E desc[UR4][R2.64], R5 ;  /* 0x0000000502007986 */ /* 0x002fe2000c101904 */
[----:B------:R-:W-:Y:S05]  /*0060*/  EXIT ;  /* 0x000000000000794d */ /* 0x000fea0003800000 */
.L_x_0:
[----:B------:R-:W-:-:S00]  /*0070*/  BRA `(.L_x_0) ;  /* 0xfffffffc00fc7947 */ /* 0x000fc0000383ffff */
[----:B------:R-:W-:-:S00]  /*0080*/  NOP ;  /* 0x0000000000007918 */ /* 0x000fc00000000000 */
[----:B------:R-:W-:-:S00]  /*0090*/  NOP ;  /* 0x0000000000007918 */ /* 0x000fc00000000000 */
[----:B------:R-:W-:-:S00]  /*00a0*/  NOP ;  /* 0x0000000000007918 */ /* 0x000fc00000000000 */
[----:B------:R-:W-:-:S00]  /*00b0*/  NOP ;  /* 0x0000000000007918 */ /* 0x000fc00000000000 */
[----:B------:R-:W-:-:S00]  /*00c0*/  NOP ;  /* 0x0000000000007918 */ /* 0x000fc00000000000 */
[----:B------:R-:W-:-:S00]  /*00d0*/  NOP ;  /* 0x0000000000007918 */ /* 0x000fc00000000000 */
[----:B------:R-:W-:-:S00]  /*00e0*/  NOP ;  /* 0x0000000000007918 */ /* 0x000fc00000000000 */
[----:B------:R-:W-:-:S00]  /*00f0*/  NOP ;  /* 0x0000000000007918 */ /* 0x000fc00000000000 */
.L_x_1:


//--------------------- .nv.shared.reserved.0     --------------------------
	.section	.nv.shared.reserved.0,"aw",@nobits
	.weak		__nv_reservedSMEM_offset_0_alias
	.size		__nv_reservedSMEM_offset_0_alias, 0, 64
	.other		__nv_reservedSMEM_offset_0_alias,@"STO_CUDA_RESERVED_SHARED STV_DEFAULT"
__nv_reservedSMEM_offset_0_alias:
	.zero		0
	.zero		64


//--------------------- .nv.constant0._Z10kernel_addiiPi --------------------------
	.section	.nv.constant0._Z10kernel_addiiPi,"a",@progbits
	.sectionflags	@""
	.align	4
.nv.constant0._Z10kernel_addiiPi:
	.zero		912


//--------------------- SYMBOLS --------------------------

	.type		.nv.reservedSmem.offset0,@object
	.size		.nv.reservedSmem.offset0,0x4
